	.headerflags	@"EF_CUDA_TEXMODE_UNIFIED EF_CUDA_64BIT_ADDRESS EF_CUDA_ACCELERATORS EF_CUDA_SM90 EF_CUDA_VIRTUAL_SM(EF_CUDA_SM90)"
	.elftype	@"ET_EXEC"


//--------------------- .nv.info                  --------------------------
	.section	.nv.info,"",@"SHT_CUDA_INFO"
	.align	4


	//----- nvinfo : EIATTR_REGCOUNT
	.align		4
        /*0000*/ 	.byte	0x04, 0x2f
        /*0002*/ 	.short	(.L_3 - .L_2)
	.align		4
.L_2:
        /*0004*/ 	.word	index@(triton_poi_fused__native_batch_norm_legit_no_training_cat_relu_17)
        /*0008*/ 	.word	0x00000017


	//----- nvinfo : EIATTR_MIN_STACK_SIZE
	.align		4
.L_3:
        /*000c*/ 	.byte	0x04, 0x12
        /*000e*/ 	.short	(.L_5 - .L_4)
	.align		4
.L_4:
        /*0010*/ 	.word	index@(triton_poi_fused__native_batch_norm_legit_no_training_cat_relu_17)
        /*0014*/ 	.word	0x00000000


	//----- nvinfo : EIATTR_FRAME_SIZE
	.align		4
.L_5:
        /*0018*/ 	.byte	0x04, 0x11
        /*001a*/ 	.short	(.L_7 - .L_6)
	.align		4
.L_6:
        /*001c*/ 	.word	index@(triton_poi_fused__native_batch_norm_legit_no_training_cat_relu_17)
        /*0020*/ 	.word	0x00000000


	//----- nvinfo : EIATTR_MIN_STACK_SIZE
	.align		4
.L_7:
        /*0024*/ 	.byte	0x04, 0x12
        /*0026*/ 	.short	(.L_9 - .L_8)
	.align		4
.L_8:
        /*0028*/ 	.word	index@(triton_poi_fused__native_batch_norm_legit_no_training_cat_relu_17)
        /*002c*/ 	.word	0x00000000
.L_9:


//--------------------- .nv.info.triton_poi_fused__native_batch_norm_legit_no_training_cat_relu_17 --------------------------
	.section	.nv.info.triton_poi_fused__native_batch_norm_legit_no_training_cat_relu_17,"",@"SHT_CUDA_INFO"
	.sectionflags	@""
	.align	4


	//----- nvinfo : EIATTR_CUDA_API_VERSION
	.align		4
        /*0000*/ 	.byte	0x04, 0x37
        /*0002*/ 	.short	(.L_11 - .L_10)
.L_10:
        /*0004*/ 	.word	0x0000007c


	//----- nvinfo : EIATTR_KPARAM_INFO
	.align		4
.L_11:
        /*0008*/ 	.byte	0x04, 0x17
        /*000a*/ 	.short	(.L_13 - .L_12)
.L_12:
        /*000c*/ 	.word	0x00000000
        /*0010*/ 	.short	0x0008
        /*0012*/ 	.short	0x0040
        /*0014*/ 	.byte	0x00, 0xf0, 0x11, 0x00


	//----- nvinfo : EIATTR_KPARAM_INFO
	.align		4
.L_13:
        /*0018*/ 	.byte	0x04, 0x17
        /*001a*/ 	.short	(.L_15 - .L_14)
.L_14:
        /*001c*/ 	.word	0x00000000
        /*0020*/ 	.short	0x0007
        /*0022*/ 	.short	0x0038
        /*0024*/ 	.byte	0x00, 0xf4, 0x21, 0x00


	//----- nvinfo : EIATTR_KPARAM_INFO
	.align		4
.L_15:
        /*0028*/ 	.byte	0x04, 0x17
        /*002a*/ 	.short	(.L_17 - .L_16)
.L_16:
        /*002c*/ 	.word	0x00000000
        /*0030*/ 	.short	0x0006
        /*0032*/ 	.short	0x0030
        /*0034*/ 	.byte	0x00, 0xf4, 0x21, 0x00


	//----- nvinfo : EIATTR_KPARAM_INFO
	.align		4
.L_17:
        /*0038*/ 	.byte	0x04, 0x17
        /*003a*/ 	.short	(.L_19 - .L_18)
.L_18:
        /*003c*/ 	.word	0x00000000
        /*0040*/ 	.short	0x0005
        /*0042*/ 	.short	0x0028
        /*0044*/ 	.byte	0x00, 0xf4, 0x21, 0x00


	//----- nvinfo : EIATTR_KPARAM_INFO
	.align		4
.L_19:
        /*0048*/ 	.byte	0x04, 0x17
        /*004a*/ 	.short	(.L_21 - .L_20)
.L_20:
        /*004c*/ 	.word	0x00000000
        /*0050*/ 	.short	0x0004
        /*0052*/ 	.short	0x0020
        /*0054*/ 	.byte	0x00, 0xf4, 0x21, 0x00


	//----- nvinfo : EIATTR_KPARAM_INFO
	.align		4
.L_21:
        /*0058*/ 	.byte	0x04, 0x17
        /*005a*/ 	.short	(.L_23 - .L_22)
.L_22:
        /*005c*/ 	.word	0x00000000
        /*0060*/ 	.short	0x0003
        /*0062*/ 	.short	0x0018
        /*0064*/ 	.byte	0x00, 0xf4, 0x21, 0x00


	//----- nvinfo : EIATTR_KPARAM_INFO
	.align		4
.L_23:
        /*0068*/ 	.byte	0x04, 0x17
        /*006a*/ 	.short	(.L_25 - .L_24)
.L_24:
        /*006c*/ 	.word	0x00000000
        /*0070*/ 	.short	0x0002
        /*0072*/ 	.short	0x0010
        /*0074*/ 	.byte	0x00, 0xf4, 0x21, 0x00


	//----- nvinfo : EIATTR_KPARAM_INFO
	.align		4
.L_25:
        /*0078*/ 	.byte	0x04, 0x17
        /*007a*/ 	.short	(.L_27 - .L_26)
.L_26:
        /*007c*/ 	.word	0x00000000
        /*0080*/ 	.short	0x0001
        /*0082*/ 	.short	0x0008
        /*0084*/ 	.byte	0x00, 0xf4, 0x21, 0x00


	//----- nvinfo : EIATTR_KPARAM_INFO
	.align		4
.L_27:
        /*0088*/ 	.byte	0x04, 0x17
        /*008a*/ 	.short	(.L_29 - .L_28)
.L_28:
        /*008c*/ 	.word	0x00000000
        /*0090*/ 	.short	0x0000
        /*0092*/ 	.short	0x0000
        /*0094*/ 	.byte	0x00, 0xf4, 0x21, 0x00


	//----- nvinfo : EIATTR_SPARSE_MMA_MASK
	.align		4
.L_29:
        /*0098*/ 	.byte	0x03, 0x50
        /*009a*/ 	.short	0x0000


	//----- nvinfo : EIATTR_MAXREG_COUNT
	.align		4
        /*009c*/ 	.byte	0x03, 0x1b
        /*009e*/ 	.short	0x00ff


	//----- nvinfo : EIATTR_EXIT_INSTR_OFFSETS
	.align		4
        /*00a0*/ 	.byte	0x04, 0x1c
        /*00a2*/ 	.short	(.L_31 - .L_30)


	//   ....[0]....
.L_30:
        /*00a4*/ 	.word	0x00000520


	//----- nvinfo : EIATTR_REQNTID
	.align		4
.L_31:
        /*00a8*/ 	.byte	0x04, 0x10
        /*00aa*/ 	.short	(.L_33 - .L_32)
.L_32:
        /*00ac*/ 	.word	0x00000100
        /*00b0*/ 	.word	0x00000001
        /*00b4*/ 	.word	0x00000001


	//----- nvinfo : EIATTR_CBANK_PARAM_SIZE
	.align		4
.L_33:
        /*00b8*/ 	.byte	0x03, 0x19
        /*00ba*/ 	.short	0x0044


	//----- nvinfo : EIATTR_PARAM_CBANK
	.align		4
        /*00bc*/ 	.byte	0x04, 0x0a
        /*00be*/ 	.short	(.L_35 - .L_34)
	.align		4
.L_34:
        /*00c0*/ 	.word	index@(.nv.constant0.triton_poi_fused__native_batch_norm_legit_no_training_cat_relu_17)
        /*00c4*/ 	.short	0x0210
        /*00c6*/ 	.short	0x0044


	//----- nvinfo : EIATTR_SW_WAR
	.align		4
.L_35:
        /*00c8*/ 	.byte	0x04, 0x36
        /*00ca*/ 	.short	(.L_37 - .L_36)
.L_36:
        /*00cc*/ 	.word	0x00000008
.L_37:


//--------------------- .nv.callgraph             --------------------------
	.section	.nv.callgraph,"",@"SHT_CUDA_CALLGRAPH"
	.align	4
	.sectionentsize	8
	.align		4
        /*0000*/ 	.word	0x00000000
	.align		4
        /*0004*/ 	.word	0xffffffff
	.align		4
        /*0008*/ 	.word	0x00000000
	.align		4
        /*000c*/ 	.word	0xfffffffe
	.align		4
        /*0010*/ 	.word	0x00000000
	.align		4
        /*0014*/ 	.word	0xfffffffd
	.align		4
        /*0018*/ 	.word	0x00000000
	.align		4
        /*001c*/ 	.word	0xfffffffc


//--------------------- .nv.constant4             --------------------------
	.section	.nv.constant4,"a",@progbits
	.align	8
	.align		8
.nv.constant4:
        /*0000*/ 	.dword	_$_str
	.align		8
        /*0008*/ 	.dword	_$_str_$_2


//--------------------- .text.triton_poi_fused__native_batch_norm_legit_no_training_cat_relu_17 --------------------------
	.section	.text.triton_poi_fused__native_batch_norm_legit_no_training_cat_relu_17,"ax",@progbits
	.align	128
        .global         triton_poi_fused__native_batch_norm_legit_no_training_cat_relu_17
        .type           triton_poi_fused__native_batch_norm_legit_no_training_cat_relu_17,@function
        .size           triton_poi_fused__native_batch_norm_legit_no_training_cat_relu_17,(.L_x_1 - triton_poi_fused__native_batch_norm_legit_no_training_cat_relu_17)
        .other          triton_poi_fused__native_batch_norm_legit_no_training_cat_relu_17,@"STO_CUDA_ENTRY STV_DEFAULT"
triton_poi_fused__native_batch_norm_legit_no_training_cat_relu_17:
.text.triton_poi_fused__native_batch_norm_legit_no_training_cat_relu_17:
[----:B------:R-:W-:Y:S01]  /*0000*/  LDC R1, c[0x0][0x28] ;  /* 0x00000a00ff017b82 */ /* 0x000fe20000000800 */
[----:B------:R-:W1:Y:S07]  /*0010*/  S2R R0, SR_TID.X ;  /* 0x0000000000007919 */ /* 0x000e6e0000002100 */
[----:B------:R-:W2:Y:S01]  /*0020*/  LDC.64 R4, c[0x0][0x228] ;  /* 0x00008a00ff047b82 */ /* 0x000ea20000000a00 */
[----:B------:R-:W-:Y:S01]  /*0030*/  ULDC.64 UR4, c[0x0][0x208] ;  /* 0x0000820000047ab9 */ /* 0x000fe20000000a00 */
[----:B------:R-:W-:Y:S01]  /*0040*/  ULDC.64 UR6, c[0x0][0x218] ;  /* 0x0000860000067ab9 */ /* 0x000fe20000000a00 */
[----:B------:R-:W3:Y:S01]  /*0050*/  S2R R3, SR_CTAID.X ;  /* 0x0000000000037919 */ /* 0x000ee20000002500 */
[----:B-1----:R-:W-:-:S05]  /*0060*/  IMAD.SHL.U32 R0, R0, 0x2, RZ ;  /* 0x0000000200007824 */ /* 0x002fca00078e00ff */
[----:B------:R-:W-:-:S05]  /*0070*/  LOP3.LUT R0, R0, 0x1fe, RZ, 0xc0, !PT ;  /* 0x000001fe00007812 */ /* 0x000fca00078ec0ff */
[----:B---3--:R-:W-:-:S05]  /*0080*/  IMAD R0, R3, 0x200, R0 ;  /* 0x0000020003007824 */ /* 0x008fca00078e0200 */
[----:B------:R-:W-:-:S04]  /*0090*/  SHF.R.S32.HI R3, RZ, 0x1f, R0 ;  /* 0x0000001fff037819 */ /* 0x000fc80000011400 */
[----:B------:R-:W-:-:S04]  /*00a0*/  LEA.HI R8, R3, R0, RZ, 0x9 ;  /* 0x0000000003087211 */ /* 0x000fc800078f48ff */
[----:B------:R-:W-:-:S05]  /*00b0*/  SHF.R.S32.HI R6, RZ, 0x9, R8 ;  /* 0x00000009ff067819 */ /* 0x000fca0000011408 */
[----:B------:R-:W-:-:S05]  /*00c0*/  IMAD.HI R2, R6, 0x38e38e39, RZ ;  /* 0x38e38e3906027827 */ /* 0x000fca00078e02ff */
[----:B------:R-:W-:-:S04]  /*00d0*/  SHF.R.U32.HI R3, RZ, 0x1f, R2 ;  /* 0x0000001fff037819 */ /* 0x000fc80000011602 */
[----:B------:R-:W-:-:S05]  /*00e0*/  LEA.HI.SX32 R3, R2, R3, 0x1c ;  /* 0x0000000302037211 */ /* 0x000fca00078fe2ff */
[----:B------:R-:W-:Y:S02]  /*00f0*/  IMAD R6, R3, -0x48, R6 ;  /* 0xffffffb803067824 */ /* 0x000fe400078e0206 */
[----:B------:R-:W-:Y:S01]  /*0100*/  IMAD.HI R10, R0, 0x38e38e39, RZ ;  /* 0x38e38e39000a7827 */ /* 0x000fe200078e02ff */
[----:B------:R-:W-:Y:S01]  /*0110*/  LOP3.LUT R9, R8, 0xfffffe00, RZ, 0xc0, !PT ;  /* 0xfffffe0008097812 */ /* 0x000fe200078ec0ff */
[----:B------:R-:W1:Y:S02]  /*0120*/  LDC.64 R2, c[0x0][0x210] ;  /* 0x00008400ff027b82 */ /* 0x000e640000000a00 */
[----:B--2---:R-:W-:-:S05]  /*0130*/  IMAD.WIDE R4, R6, 0x4, R4 ;  /* 0x0000000406047825 */ /* 0x004fca00078e0204 */
[----:B------:R2:W3:Y:S01]  /*0140*/  LDG.E.EL R7, desc[UR4][R4.64] ;  /* 0x0000000404077981 */ /* 0x0004e2000c2e1900 */
[----:B------:R-:W-:Y:S01]  /*0150*/  SHF.R.U32.HI R11, RZ, 0x1f, R10 ;  /* 0x0000001fff0b7819 */ /* 0x000fe2000001160a */
[----:B------:R-:W-:-:S03]  /*0160*/  IMAD.IADD R9, R0, 0x1, -R9 ;  /* 0x0000000100097824 */ /* 0x000fc600078e0a09 */
[----:B------:R-:W-:Y:S01]  /*0170*/  LEA.HI.SX32 R11, R10, R11, 0x13 ;  /* 0x0000000b0a0b7211 */ /* 0x000fe200078f9aff */
[----:B------:R-:W-:-:S04]  /*0180*/  IMAD.SHL.U32 R10, R6, 0x200, RZ ;  /* 0x00000200060a7824 */ /* 0x000fc800078e00ff */
[C---:B------:R-:W-:Y:S01]  /*0190*/  IMAD.SHL.U32 R12, R11.reuse, 0x2000, RZ ;  /* 0x000020000b0c7824 */ /* 0x040fe200078e00ff */
[----:B--2---:R-:W-:Y:S01]  /*01a0*/  SHF.R.S32.HI R4, RZ, 0x1f, R9 ;  /* 0x0000001fff047819 */ /* 0x004fe20000011409 */
[----:B------:R-:W-:-:S03]  /*01b0*/  IMAD R8, R11, -0x9000, R0 ;  /* 0xffff70000b087824 */ /* 0x000fc600078e0200 */
[----:B------:R-:W-:Y:S01]  /*01c0*/  IADD3 R5, P0, P1, R10, R9, R12 ;  /* 0x000000090a057210 */ /* 0x000fe2000791e00c */
[----:B------:R-:W-:Y:S01]  /*01d0*/  IMAD R17, R11, 0x7000, R8 ;  /* 0x000070000b117824 */ /* 0x000fe200078e0208 */
[----:B------:R-:W-:Y:S01]  /*01e0*/  SHF.R.S32.HI R13, RZ, 0x1f, R12 ;  /* 0x0000001fff0d7819 */ /* 0x000fe2000001140c */
[----:B------:R-:W2:Y:S01]  /*01f0*/  LDC.64 R8, c[0x0][0x220] ;  /* 0x00008800ff087b82 */ /* 0x000ea20000000a00 */
[----:B------:R-:W-:Y:S01]  /*0200*/  SHF.R.S32.HI R10, RZ, 0x1f, R10 ;  /* 0x0000001fff0a7819 */ /* 0x000fe2000001140a */
[----:B-1----:R-:W-:Y:S01]  /*0210*/  IMAD.WIDE R16, R17, 0x4, R2 ;  /* 0x0000000411107825 */ /* 0x002fe200078e0202 */
[----:B------:R-:W-:Y:S02]  /*0220*/  LEA R18, P2, R5, UR6, 0x2 ;  /* 0x0000000605127c11 */ /* 0x000fe4000f8410ff */
[----:B------:R-:W-:Y:S02]  /*0230*/  CS2R R2, SRZ ;  /* 0x0000000000027805 */ /* 0x000fe4000001ff00 */
[----:B------:R-:W-:-:S02]  /*0240*/  IADD3.X R4, R10, R4, R13, P0, P1 ;  /* 0x000000040a047210 */ /* 0x000fc400007e240d */
[C---:B------:R-:W-:Y:S01]  /*0250*/  ISETP.GE.AND P1, PT, R6.reuse, 0x38, PT ;  /* 0x000000380600780c */ /* 0x040fe20003f26270 */
[----:B------:R-:W1:Y:S01]  /*0260*/  LDC.64 R12, c[0x0][0x230] ;  /* 0x00008c00ff0c7b82 */ /* 0x000e620000000a00 */
[----:B------:R-:W-:Y:S02]  /*0270*/  ISETP.GT.AND P0, PT, R6, 0x37, PT ;  /* 0x000000370600780c */ /* 0x000fe40003f04270 */
[----:B------:R-:W-:-:S05]  /*0280*/  LEA.HI.X R19, R5, UR7, R4, 0x2, P2 ;  /* 0x0000000705137c11 */ /* 0x000fca00090f1404 */
[----:B------:R-:W4:Y:S01]  /*0290*/  LDC.64 R10, c[0x0][0x238] ;  /* 0x00008e00ff0a7b82 */ /* 0x000f220000000a00 */
[----:B------:R-:W-:-:S03]  /*02a0*/  CS2R R4, SRZ ;  /* 0x0000000000047805 */ /* 0x000fc6000001ff00 */
[----:B------:R-:W5:Y:S01]  /*02b0*/  @!P1 LDG.E.64 R2, desc[UR4][R16.64] ;  /* 0x0000000410029981 */ /* 0x000f62000c1e1b00 */
[----:B--2---:R-:W-:-:S03]  /*02c0*/  IMAD.WIDE R8, R6, 0x4, R8 ;  /* 0x0000000406087825 */ /* 0x004fc600078e0208 */
[----:B------:R-:W2:Y:S04]  /*02d0*/  @P0 LDG.E.64 R4, desc[UR4][R18.64+-0x1c000] ;  /* 0xfe40000412040981 */ /* 0x000ea8000c1e1b00 */
[----:B------:R1:W2:Y:S02]  /*02e0*/  LDG.E.EL R8, desc[UR4][R8.64] ;  /* 0x0000000408087981 */ /* 0x0002a4000c2e1900 */
[----:B-1----:R-:W-:-:S06]  /*02f0*/  IMAD.WIDE R12, R6, 0x4, R12 ;  /* 0x00000004060c7825 */ /* 0x002fcc00078e020c */
[----:B------:R-:W2:Y:S01]  /*0300*/  LDG.E.EL R12, desc[UR4][R12.64] ;  /* 0x000000040c0c7981 */ /* 0x000ea2000c2e1900 */
[----:B----4-:R-:W-:Y:S02]  /*0310*/  IMAD.WIDE R14, R6, 0x4, R10 ;  /* 0x00000004060e7825 */ /* 0x010fe400078e020a */
[----:B------:R-:W1:Y:S04]  /*0320*/  LDC.64 R10, c[0x0][0x240] ;  /* 0x00009000ff0a7b82 */ /* 0x000e680000000a00 */
[----:B------:R-:W4:Y:S01]  /*0330*/  LDG.E.EL R15, desc[UR4][R14.64] ;  /* 0x000000040e0f7981 */ /* 0x000f22000c2e1900 */
[----:B0-----:R-:W-:Y:S02]  /*0340*/  IMAD.MOV.U32 R9, RZ, RZ, 0x3e800000 ;  /* 0x3e800000ff097424 */ /* 0x001fe400078e00ff */
[----:B-1----:R-:W-:-:S04]  /*0350*/  IMAD.WIDE R10, R0, 0x4, R10 ;  /* 0x00000004000a7825 */ /* 0x002fc800078e020a */
[----:B---3--:R-:W-:Y:S02]  /*0360*/  FADD R20, R7, 9.9999997473787516356e-06 ;  /* 0x3727c5ac07147421 */ /* 0x008fe40000000000 */
[----:B------:R-:W0:Y:S02]  /*0370*/  LDC.64 R6, c[0x0][0x248] ;  /* 0x00009200ff067b82 */ /* 0x000e240000000a00 */
[----:B------:R-:W1:Y:S02]  /*0380*/  MUFU.SQRT R16, R20 ;  /* 0x0000001400107308 */ /* 0x000e640000002000 */
[C---:B-1----:R-:W-:Y:S02]  /*0390*/  FSETP.GT.AND P2, PT, R16.reuse, 8.50705917302346158658e+37, PT ;  /* 0x7e8000001000780b */ /* 0x042fe40003f44000 */
[----:B------:R-:W-:-:S11]  /*03a0*/  FSETP.GEU.AND P3, PT, R16, 1.175494350822287508e-38, PT ;  /* 0x008000001000780b */ /* 0x000fd60003f6e000 */
[----:B------:R-:W-:-:S04]  /*03b0*/  @P2 FMUL R16, R16, 0.25 ;  /* 0x3e80000010102820 */ /* 0x000fc80000400000 */
[----:B------:R-:W-:-:S06]  /*03c0*/  @!P3 FMUL R16, R16, 16777216 ;  /* 0x4b8000001010b820 */ /* 0x000fcc0000400000 */
[----:B------:R-:W1:Y:S01]  /*03d0*/  MUFU.RCP R16, R16 ;  /* 0x0000001000107308 */ /* 0x000e620000001000 */
[----:B------:R-:W-:Y:S02]  /*03e0*/  FSEL R9, R9, 1, P2 ;  /* 0x3f80000009097808 */ /* 0x000fe40001000000 */
[----:B-----5:R-:W-:Y:S02]  /*03f0*/  SEL R2, R2, RZ, !P1 ;  /* 0x000000ff02027207 */ /* 0x020fe40004800000 */
[----:B------:R-:W-:Y:S02]  /*0400*/  SEL R3, R3, RZ, !P1 ;  /* 0x000000ff03037207 */ /* 0x000fe40004800000 */
[----:B--2---:R-:W-:Y:S01]  /*0410*/  @P1 SEL R2, R4, RZ, P0 ;  /* 0x000000ff04021207 */ /* 0x004fe20000000000 */
[----:B------:R-:W-:Y:S01]  /*0420*/  @!P3 FMUL R9, R9, 16777216 ;  /* 0x4b8000000909b820 */ /* 0x000fe20000400000 */
[----:B------:R-:W-:-:S03]  /*0430*/  @P1 SEL R3, R5, RZ, P0 ;  /* 0x000000ff05031207 */ /* 0x000fc60000000000 */
[C---:B------:R-:W-:Y:S02]  /*0440*/  FADD R4, -R8.reuse, R2 ;  /* 0x0000000208047221 */ /* 0x040fe40000000100 */
[----:B------:R-:W-:Y:S01]  /*0450*/  FADD R8, -R8, R3 ;  /* 0x0000000308087221 */ /* 0x000fe20000000100 */
[----:B-1----:R-:W-:-:S04]  /*0460*/  FMUL R9, R16, R9 ;  /* 0x0000000910097220 */ /* 0x002fc80000400000 */
[-C--:B------:R-:W-:Y:S01]  /*0470*/  FMUL R4, R4, R9.reuse ;  /* 0x0000000904047220 */ /* 0x080fe20000400000 */
[----:B------:R-:W-:-:S03]  /*0480*/  FMUL R8, R8, R9 ;  /* 0x0000000908087220 */ /* 0x000fc60000400000 */
[C-C-:B----4-:R-:W-:Y:S01]  /*0490*/  FFMA R4, R12.reuse, R4, R15.reuse ;  /* 0x000000040c047223 */ /* 0x150fe2000000000f */
[----:B------:R-:W-:-:S04]  /*04a0*/  FFMA R8, R12, R8, R15 ;  /* 0x000000080c087223 */ /* 0x000fc8000000000f */
[----:B------:R-:W-:Y:S02]  /*04b0*/  FSETP.GEU.AND P0, PT, R4, RZ, PT ;  /* 0x000000ff0400720b */ /* 0x000fe40003f0e000 */
[----:B------:R-:W-:Y:S01]  /*04c0*/  FSETP.GEU.AND P1, PT, R8, RZ, PT ;  /* 0x000000ff0800720b */ /* 0x000fe20003f2e000 */
[----:B0-----:R-:W-:Y:S01]  /*04d0*/  IMAD.WIDE R6, R0, 0x4, R6 ;  /* 0x0000000400067825 */ /* 0x001fe200078e0206 */
[----:B------:R-:W-:Y:S02]  /*04e0*/  FSEL R4, R4, RZ, P0 ;  /* 0x000000ff04047208 */ /* 0x000fe40000000000 */
[----:B------:R-:W-:Y:S01]  /*04f0*/  FSEL R5, R8, RZ, P1 ;  /* 0x000000ff08057208 */ /* 0x000fe20000800000 */
[----:B------:R-:W-:Y:S04]  /*0500*/  STG.E.64 desc[UR4][R10.64], R2 ;  /* 0x000000020a007986 */ /* 0x000fe8000c101b04 */
[----:B------:R-:W-:Y:S01]  /*0510*/  STG.E.64 desc[UR4][R6.64], R4 ;  /* 0x0000000406007986 */ /* 0x000fe2000c101b04 */
[----:B------:R-:W-:Y:S05]  /*0520*/  EXIT ;  /* 0x000000000000794d */ /* 0x000fea0003800000 */
.L_x_0:
[----:B------:R-:W-:-:S00]  /*0530*/  BRA `(.L_x_0) ;  /* 0xfffffffc00fc7947 */ /* 0x000fc0000383ffff */
[----:B------:R-:W-:-:S00]  /*0540*/  NOP ;  /* 0x0000000000007918 */ /* 0x000fc00000000000 */
        /* <DEDUP_REMOVED lines=11> */
.L_x_1:


//--------------------- .nv.global.init           --------------------------
	.section	.nv.global.init,"aw",@progbits
.nv.global.init:
	.type		_$_str,@object
	.size		_$_str,(_$_str_$_2 - _$_str)
_$_str:
        /*0000*/ 	.byte	0x5f, 0x5f, 0x43, 0x55, 0x44, 0x41, 0x5f, 0x46, 0x54, 0x5a, 0x00
	.type		_$_str_$_2,@object
	.size		_$_str_$_2,(.L_1 - _$_str_$_2)
_$_str_$_2:
        /*000b*/ 	.byte	0x5f, 0x5f, 0x43, 0x55, 0x44, 0x41, 0x5f, 0x50, 0x52, 0x45, 0x43, 0x5f, 0x53, 0x51, 0x52, 0x54
        /*001b*/ 	.byte	0x00
.L_1:


//--------------------- .nv.constant0.triton_poi_fused__native_batch_norm_legit_no_training_cat_relu_17 --------------------------
	.section	.nv.constant0.triton_poi_fused__native_batch_norm_legit_no_training_cat_relu_17,"a",@progbits
	.sectionflags	@""
	.align	4
.nv.constant0.triton_poi_fused__native_batch_norm_legit_no_training_cat_relu_17:
	.zero		596
